	.headerflags	@"EF_CUDA_TEXMODE_UNIFIED EF_CUDA_64BIT_ADDRESS EF_CUDA_ACCELERATORS EF_CUDA_SM90 EF_CUDA_VIRTUAL_SM(EF_CUDA_SM90)"
	.elftype	@"ET_EXEC"


//--------------------- .nv.info                  --------------------------
	.section	.nv.info,"",@"SHT_CUDA_INFO"
	.align	4


	//----- nvinfo : EIATTR_REGCOUNT
	.align		4
        /*0000*/ 	.byte	0x04, 0x2f
        /*0002*/ 	.short	(.L_1 - .L_0)
	.align		4
.L_0:
        /*0004*/ 	.word	index@(triton_poi_fused_add_div_0)
        /*0008*/ 	.word	0x00000010


	//----- nvinfo : EIATTR_MIN_STACK_SIZE
	.align		4
.L_1:
        /*000c*/ 	.byte	0x04, 0x12
        /*000e*/ 	.short	(.L_3 - .L_2)
	.align		4
.L_2:
        /*0010*/ 	.word	index@(triton_poi_fused_add_div_0)
        /*0014*/ 	.word	0x00000000


	//----- nvinfo : EIATTR_FRAME_SIZE
	.align		4
.L_3:
        /*0018*/ 	.byte	0x04, 0x11
        /*001a*/ 	.short	(.L_5 - .L_4)
	.align		4
.L_4:
        /*001c*/ 	.word	index@(triton_poi_fused_add_div_0)
        /*0020*/ 	.word	0x00000000


	//----- nvinfo : EIATTR_MIN_STACK_SIZE
	.align		4
.L_5:
        /*0024*/ 	.byte	0x04, 0x12
        /*0026*/ 	.short	(.L_7 - .L_6)
	.align		4
.L_6:
        /*0028*/ 	.word	index@(triton_poi_fused_add_div_0)
        /*002c*/ 	.word	0x00000000
.L_7:


//--------------------- .nv.info.triton_poi_fused_add_div_0 --------------------------
	.section	.nv.info.triton_poi_fused_add_div_0,"",@"SHT_CUDA_INFO"
	.sectionflags	@""
	.align	4


	//----- nvinfo : EIATTR_CUDA_API_VERSION
	.align		4
        /*0000*/ 	.byte	0x04, 0x37
        /*0002*/ 	.short	(.L_9 - .L_8)
.L_8:
        /*0004*/ 	.word	0x0000007c


	//----- nvinfo : EIATTR_KPARAM_INFO
	.align		4
.L_9:
        /*0008*/ 	.byte	0x04, 0x17
        /*000a*/ 	.short	(.L_11 - .L_10)
.L_10:
        /*000c*/ 	.word	0x00000000
        /*0010*/ 	.short	0x0003
        /*0012*/ 	.short	0x0018
        /*0014*/ 	.byte	0x00, 0xf0, 0x11, 0x00


	//----- nvinfo : EIATTR_KPARAM_INFO
	.align		4
.L_11:
        /*0018*/ 	.byte	0x04, 0x17
        /*001a*/ 	.short	(.L_13 - .L_12)
.L_12:
        /*001c*/ 	.word	0x00000000
        /*0020*/ 	.short	0x0002
        /*0022*/ 	.short	0x0010
        /*0024*/ 	.byte	0x00, 0xf4, 0x21, 0x00


	//----- nvinfo : EIATTR_KPARAM_INFO
	.align		4
.L_13:
        /*0028*/ 	.byte	0x04, 0x17
        /*002a*/ 	.short	(.L_15 - .L_14)
.L_14:
        /*002c*/ 	.word	0x00000000
        /*0030*/ 	.short	0x0001
        /*0032*/ 	.short	0x0008
        /*0034*/ 	.byte	0x00, 0xf4, 0x21, 0x00


	//----- nvinfo : EIATTR_KPARAM_INFO
	.align		4
.L_15:
        /*0038*/ 	.byte	0x04, 0x17
        /*003a*/ 	.short	(.L_17 - .L_16)
.L_16:
        /*003c*/ 	.word	0x00000000
        /*0040*/ 	.short	0x0000
        /*0042*/ 	.short	0x0000
        /*0044*/ 	.byte	0x00, 0xf4, 0x21, 0x00


	//----- nvinfo : EIATTR_SPARSE_MMA_MASK
	.align		4
.L_17:
        /*0048*/ 	.byte	0x03, 0x50
        /*004a*/ 	.short	0x0000


	//----- nvinfo : EIATTR_MAXREG_COUNT
	.align		4
        /*004c*/ 	.byte	0x03, 0x1b
        /*004e*/ 	.short	0x00ff


	//----- nvinfo : EIATTR_EXIT_INSTR_OFFSETS
	.align		4
        /*0050*/ 	.byte	0x04, 0x1c
        /*0052*/ 	.short	(.L_19 - .L_18)


	//   ....[0]....
.L_18:
        /*0054*/ 	.word	0x00000140


	//   ....[1]....
        /*0058*/ 	.word	0x00000180


	//----- nvinfo : EIATTR_REQNTID
	.align		4
.L_19:
        /*005c*/ 	.byte	0x04, 0x10
        /*005e*/ 	.short	(.L_21 - .L_20)
.L_20:
        /*0060*/ 	.word	0x00000080
        /*0064*/ 	.word	0x00000001
        /*0068*/ 	.word	0x00000001


	//----- nvinfo : EIATTR_CBANK_PARAM_SIZE
	.align		4
.L_21:
        /*006c*/ 	.byte	0x03, 0x19
        /*006e*/ 	.short	0x001c


	//----- nvinfo : EIATTR_PARAM_CBANK
	.align		4
        /*0070*/ 	.byte	0x04, 0x0a
        /*0072*/ 	.short	(.L_23 - .L_22)
	.align		4
.L_22:
        /*0074*/ 	.word	index@(.nv.constant0.triton_poi_fused_add_div_0)
        /*0078*/ 	.short	0x0210
        /*007a*/ 	.short	0x001c


	//----- nvinfo : EIATTR_SW_WAR
	.align		4
.L_23:
        /*007c*/ 	.byte	0x04, 0x36
        /*007e*/ 	.short	(.L_25 - .L_24)
.L_24:
        /*0080*/ 	.word	0x00000008
.L_25:


//--------------------- .nv.callgraph             --------------------------
	.section	.nv.callgraph,"",@"SHT_CUDA_CALLGRAPH"
	.align	4
	.sectionentsize	8
	.align		4
        /*0000*/ 	.word	0x00000000
	.align		4
        /*0004*/ 	.word	0xffffffff
	.align		4
        /*0008*/ 	.word	0x00000000
	.align		4
        /*000c*/ 	.word	0xfffffffe
	.align		4
        /*0010*/ 	.word	0x00000000
	.align		4
        /*0014*/ 	.word	0xfffffffd
	.align		4
        /*0018*/ 	.word	0x00000000
	.align		4
        /*001c*/ 	.word	0xfffffffc


//--------------------- .text.triton_poi_fused_add_div_0 --------------------------
	.section	.text.triton_poi_fused_add_div_0,"ax",@progbits
	.align	128
        .global         triton_poi_fused_add_div_0
        .type           triton_poi_fused_add_div_0,@function
        .size           triton_poi_fused_add_div_0,(.L_x_1 - triton_poi_fused_add_div_0)
        .other          triton_poi_fused_add_div_0,@"STO_CUDA_ENTRY STV_DEFAULT"
triton_poi_fused_add_div_0:
.text.triton_poi_fused_add_div_0:
[----:B------:R-:W0:Y:S02]  /*0000*/  LDC R1, c[0x0][0x28] ;  /* 0x00000a00ff017b82 */ /* 0x000e240000000800 */
[----:B------:R-:W1:Y:S01]  /*0010*/  S2R R0, SR_TID.X ;  /* 0x0000000000007919 */ /* 0x000e620000002100 */
[----:B------:R-:W2:Y:S01]  /*0020*/  LDC.64 R2, c[0x0][0x210] ;  /* 0x00008400ff027b82 */ /* 0x000ea20000000a00 */
[----:B------:R-:W-:Y:S02]  /*0030*/  CS2R R10, SRZ ;  /* 0x00000000000a7805 */ /* 0x000fe4000001ff00 */
[----:B------:R-:W-:Y:S01]  /*0040*/  CS2R R12, SRZ ;  /* 0x00000000000c7805 */ /* 0x000fe2000001ff00 */
[----:B------:R-:W3:Y:S01]  /*0050*/  S2R R9, SR_CTAID.X ;  /* 0x0000000000097919 */ /* 0x000ee20000002500 */
[----:B------:R-:W-:-:S03]  /*0060*/  ULDC.64 UR4, c[0x0][0x208] ;  /* 0x0000820000047ab9 */ /* 0x000fc60000000a00 */
[----:B------:R-:W4:Y:S08]  /*0070*/  LDC.64 R4, c[0x0][0x218] ;  /* 0x00008600ff047b82 */ /* 0x000f300000000a00 */
[----:B------:R-:W5:Y:S01]  /*0080*/  LDC.64 R6, c[0x0][0x220] ;  /* 0x00008800ff067b82 */ /* 0x000f620000000a00 */
[----:B-1----:R-:W-:-:S04]  /*0090*/  SHF.L.U32 R0, R0, 0x1, RZ ;  /* 0x0000000100007819 */ /* 0x002fc800000006ff */
[----:B------:R-:W-:-:S04]  /*00a0*/  LOP3.LUT R0, R0, 0xfe, RZ, 0xc0, !PT ;  /* 0x000000fe00007812 */ /* 0x000fc800078ec0ff */
[----:B---3--:R-:W-:-:S04]  /*00b0*/  LEA R9, R9, R0, 0x8 ;  /* 0x0000000009097211 */ /* 0x008fc800078e40ff */
[C---:B------:R-:W-:Y:S01]  /*00c0*/  ISETP.GE.AND P0, PT, R9.reuse, 0x100, PT ;  /* 0x000001000900780c */ /* 0x040fe20003f06270 */
[----:B--2---:R-:W-:-:S04]  /*00d0*/  IMAD.WIDE R2, R9, 0x4, R2 ;  /* 0x0000000409027825 */ /* 0x004fc800078e0202 */
[----:B----4-:R-:W-:-:S08]  /*00e0*/  IMAD.WIDE R4, R9, 0x4, R4 ;  /* 0x0000000409047825 */ /* 0x010fd000078e0204 */
[----:B------:R-:W2:Y:S04]  /*00f0*/  @!P0 LDG.E.64 R10, desc[UR4][R2.64] ;  /* 0x00000004020a8981 */ /* 0x000ea8000c1e1b00 */
[----:B------:R-:W2:Y:S01]  /*0100*/  @!P0 LDG.E.64 R12, desc[UR4][R4.64] ;  /* 0x00000004040c8981 */ /* 0x000ea2000c1e1b00 */
[----:B-----5:R-:W-:-:S04]  /*0110*/  IMAD.WIDE R6, R9, 0x4, R6 ;  /* 0x0000000409067825 */ /* 0x020fc800078e0206 */
[----:B--2---:R-:W-:Y:S01]  /*0120*/  FADD R10, R12, R10 ;  /* 0x0000000a0c0a7221 */ /* 0x004fe20000000000 */
[----:B------:R-:W-:Y:S01]  /*0130*/  FADD R11, R13, R11 ;  /* 0x0000000b0d0b7221 */ /* 0x000fe20000000000 */
[----:B------:R-:W-:Y:S06]  /*0140*/  @P0 EXIT ;  /* 0x000000000000094d */ /* 0x000fec0003800000 */
[----:B------:R-:W-:Y:S01]  /*0150*/  FMUL R10, R10, 0.5 ;  /* 0x3f0000000a0a7820 */ /* 0x000fe20000400000 */
[----:B------:R-:W-:-:S05]  /*0160*/  FMUL R11, R11, 0.5 ;  /* 0x3f0000000b0b7820 */ /* 0x000fca0000400000 */
[----:B------:R-:W-:Y:S01]  /*0170*/  STG.E.64 desc[UR4][R6.64], R10 ;  /* 0x0000000a06007986 */ /* 0x000fe2000c101b04 */
[----:B------:R-:W-:Y:S05]  /*0180*/  EXIT ;  /* 0x000000000000794d */ /* 0x000fea0003800000 */
.L_x_0:
[----:B------:R-:W-:-:S00]  /*0190*/  BRA `(.L_x_0) ;  /* 0xfffffffc00fc7947 */ /* 0x000fc0000383ffff */
[----:B------:R-:W-:-:S00]  /*01a0*/  NOP ;  /* 0x0000000000007918 */ /* 0x000fc00000000000 */
        /* <DEDUP_REMOVED lines=13> */
.L_x_1:


//--------------------- .nv.constant0.triton_poi_fused_add_div_0 --------------------------
	.section	.nv.constant0.triton_poi_fused_add_div_0,"a",@progbits
	.sectionflags	@""
	.align	4
.nv.constant0.triton_poi_fused_add_div_0:
	.zero		556
